	.headerflags	@"EF_CUDA_TEXMODE_UNIFIED EF_CUDA_64BIT_ADDRESS EF_CUDA_ACCELERATORS EF_CUDA_SM90 EF_CUDA_VIRTUAL_SM(EF_CUDA_SM90)"
	.elftype	@"ET_EXEC"


//--------------------- .nv.info                  --------------------------
	.section	.nv.info,"",@"SHT_CUDA_INFO"
	.align	4


	//----- nvinfo : EIATTR_REGCOUNT
	.align		4
        /*0000*/ 	.byte	0x04, 0x2f
        /*0002*/ 	.short	(.L_3 - .L_2)
	.align		4
.L_2:
        /*0004*/ 	.word	index@(triton_poi_fused__native_batch_norm_legit_no_training_hardtanh_4)
        /*0008*/ 	.word	0x00000026


	//----- nvinfo : EIATTR_MIN_STACK_SIZE
	.align		4
.L_3:
        /*000c*/ 	.byte	0x04, 0x12
        /*000e*/ 	.short	(.L_5 - .L_4)
	.align		4
.L_4:
        /*0010*/ 	.word	index@(triton_poi_fused__native_batch_norm_legit_no_training_hardtanh_4)
        /*0014*/ 	.word	0x00000000


	//----- nvinfo : EIATTR_FRAME_SIZE
	.align		4
.L_5:
        /*0018*/ 	.byte	0x04, 0x11
        /*001a*/ 	.short	(.L_7 - .L_6)
	.align		4
.L_6:
        /*001c*/ 	.word	index@(triton_poi_fused__native_batch_norm_legit_no_training_hardtanh_4)
        /*0020*/ 	.word	0x00000000


	//----- nvinfo : EIATTR_MIN_STACK_SIZE
	.align		4
.L_7:
        /*0024*/ 	.byte	0x04, 0x12
        /*0026*/ 	.short	(.L_9 - .L_8)
	.align		4
.L_8:
        /*0028*/ 	.word	index@(triton_poi_fused__native_batch_norm_legit_no_training_hardtanh_4)
        /*002c*/ 	.word	0x00000000
.L_9:


//--------------------- .nv.info.triton_poi_fused__native_batch_norm_legit_no_training_hardtanh_4 --------------------------
	.section	.nv.info.triton_poi_fused__native_batch_norm_legit_no_training_hardtanh_4,"",@"SHT_CUDA_INFO"
	.sectionflags	@""
	.align	4


	//----- nvinfo : EIATTR_CUDA_API_VERSION
	.align		4
        /*0000*/ 	.byte	0x04, 0x37
        /*0002*/ 	.short	(.L_11 - .L_10)
.L_10:
        /*0004*/ 	.word	0x0000007c


	//----- nvinfo : EIATTR_KPARAM_INFO
	.align		4
.L_11:
        /*0008*/ 	.byte	0x04, 0x17
        /*000a*/ 	.short	(.L_13 - .L_12)
.L_12:
        /*000c*/ 	.word	0x00000000
        /*0010*/ 	.short	0x0006
        /*0012*/ 	.short	0x0030
        /*0014*/ 	.byte	0x00, 0xf0, 0x11, 0x00


	//----- nvinfo : EIATTR_KPARAM_INFO
	.align		4
.L_13:
        /*0018*/ 	.byte	0x04, 0x17
        /*001a*/ 	.short	(.L_15 - .L_14)
.L_14:
        /*001c*/ 	.word	0x00000000
        /*0020*/ 	.short	0x0005
        /*0022*/ 	.short	0x0028
        /*0024*/ 	.byte	0x00, 0xf4, 0x21, 0x00


	//----- nvinfo : EIATTR_KPARAM_INFO
	.align		4
.L_15:
        /*0028*/ 	.byte	0x04, 0x17
        /*002a*/ 	.short	(.L_17 - .L_16)
.L_16:
        /*002c*/ 	.word	0x00000000
        /*0030*/ 	.short	0x0004
        /*0032*/ 	.short	0x0020
        /*0034*/ 	.byte	0x00, 0xf4, 0x21, 0x00


	//----- nvinfo : EIATTR_KPARAM_INFO
	.align		4
.L_17:
        /*0038*/ 	.byte	0x04, 0x17
        /*003a*/ 	.short	(.L_19 - .L_18)
.L_18:
        /*003c*/ 	.word	0x00000000
        /*0040*/ 	.short	0x0003
        /*0042*/ 	.short	0x0018
        /*0044*/ 	.byte	0x00, 0xf4, 0x21, 0x00


	//----- nvinfo : EIATTR_KPARAM_INFO
	.align		4
.L_19:
        /*0048*/ 	.byte	0x04, 0x17
        /*004a*/ 	.short	(.L_21 - .L_20)
.L_20:
        /*004c*/ 	.word	0x00000000
        /*0050*/ 	.short	0x0002
        /*0052*/ 	.short	0x0010
        /*0054*/ 	.byte	0x00, 0xf4, 0x21, 0x00


	//----- nvinfo : EIATTR_KPARAM_INFO
	.align		4
.L_21:
        /*0058*/ 	.byte	0x04, 0x17
        /*005a*/ 	.short	(.L_23 - .L_22)
.L_22:
        /*005c*/ 	.word	0x00000000
        /*0060*/ 	.short	0x0001
        /*0062*/ 	.short	0x0008
        /*0064*/ 	.byte	0x00, 0xf4, 0x21, 0x00


	//----- nvinfo : EIATTR_KPARAM_INFO
	.align		4
.L_23:
        /*0068*/ 	.byte	0x04, 0x17
        /*006a*/ 	.short	(.L_25 - .L_24)
.L_24:
        /*006c*/ 	.word	0x00000000
        /*0070*/ 	.short	0x0000
        /*0072*/ 	.short	0x0000
        /*0074*/ 	.byte	0x00, 0xf4, 0x21, 0x00


	//----- nvinfo : EIATTR_SPARSE_MMA_MASK
	.align		4
.L_25:
        /*0078*/ 	.byte	0x03, 0x50
        /*007a*/ 	.short	0x0000


	//----- nvinfo : EIATTR_MAXREG_COUNT
	.align		4
        /*007c*/ 	.byte	0x03, 0x1b
        /*007e*/ 	.short	0x00ff


	//----- nvinfo : EIATTR_EXIT_INSTR_OFFSETS
	.align		4
        /*0080*/ 	.byte	0x04, 0x1c
        /*0082*/ 	.short	(.L_27 - .L_26)


	//   ....[0]....
.L_26:
        /*0084*/ 	.word	0x00000bd0


	//----- nvinfo : EIATTR_REQNTID
	.align		4
.L_27:
        /*0088*/ 	.byte	0x04, 0x10
        /*008a*/ 	.short	(.L_29 - .L_28)
.L_28:
        /*008c*/ 	.word	0x00000080
        /*0090*/ 	.word	0x00000001
        /*0094*/ 	.word	0x00000001


	//----- nvinfo : EIATTR_CBANK_PARAM_SIZE
	.align		4
.L_29:
        /*0098*/ 	.byte	0x03, 0x19
        /*009a*/ 	.short	0x0034


	//----- nvinfo : EIATTR_PARAM_CBANK
	.align		4
        /*009c*/ 	.byte	0x04, 0x0a
        /*009e*/ 	.short	(.L_31 - .L_30)
	.align		4
.L_30:
        /*00a0*/ 	.word	index@(.nv.constant0.triton_poi_fused__native_batch_norm_legit_no_training_hardtanh_4)
        /*00a4*/ 	.short	0x0210
        /*00a6*/ 	.short	0x0034


	//----- nvinfo : EIATTR_SW_WAR
	.align		4
.L_31:
        /*00a8*/ 	.byte	0x04, 0x36
        /*00aa*/ 	.short	(.L_33 - .L_32)
.L_32:
        /*00ac*/ 	.word	0x00000008
.L_33:


//--------------------- .nv.callgraph             --------------------------
	.section	.nv.callgraph,"",@"SHT_CUDA_CALLGRAPH"
	.align	4
	.sectionentsize	8
	.align		4
        /*0000*/ 	.word	0x00000000
	.align		4
        /*0004*/ 	.word	0xffffffff
	.align		4
        /*0008*/ 	.word	0x00000000
	.align		4
        /*000c*/ 	.word	0xfffffffe
	.align		4
        /*0010*/ 	.word	0x00000000
	.align		4
        /*0014*/ 	.word	0xfffffffd
	.align		4
        /*0018*/ 	.word	0x00000000
	.align		4
        /*001c*/ 	.word	0xfffffffc


//--------------------- .nv.constant4             --------------------------
	.section	.nv.constant4,"a",@progbits
	.align	8
	.align		8
.nv.constant4:
        /*0000*/ 	.dword	_$_str
	.align		8
        /*0008*/ 	.dword	_$_str_$_2


//--------------------- .text.triton_poi_fused__native_batch_norm_legit_no_training_hardtanh_4 --------------------------
	.section	.text.triton_poi_fused__native_batch_norm_legit_no_training_hardtanh_4,"ax",@progbits
	.align	128
        .global         triton_poi_fused__native_batch_norm_legit_no_training_hardtanh_4
        .type           triton_poi_fused__native_batch_norm_legit_no_training_hardtanh_4,@function
        .size           triton_poi_fused__native_batch_norm_legit_no_training_hardtanh_4,(.L_x_1 - triton_poi_fused__native_batch_norm_legit_no_training_hardtanh_4)
        .other          triton_poi_fused__native_batch_norm_legit_no_training_hardtanh_4,@"STO_CUDA_ENTRY STV_DEFAULT"
triton_poi_fused__native_batch_norm_legit_no_training_hardtanh_4:
.text.triton_poi_fused__native_batch_norm_legit_no_training_hardtanh_4:
[----:B------:R-:W-:Y:S01]  /*0000*/  LDC R1, c[0x0][0x28] ;  /* 0x00000a00ff017b82 */ /* 0x000fe20000000800 */
[----:B------:R-:W1:Y:S07]  /*0010*/  S2R R0, SR_TID.X ;  /* 0x0000000000007919 */ /* 0x000e6e0000002100 */
[----:B------:R-:W2:Y:S01]  /*0020*/  LDC.64 R16, c[0x0][0x220] ;  /* 0x00008800ff107b82 */ /* 0x000ea20000000a00 */
[----:B------:R-:W-:Y:S01]  /*0030*/  ULDC.64 UR4, c[0x0][0x208] ;  /* 0x0000820000047ab9 */ /* 0x000fe20000000a00 */
[----:B------:R-:W3:Y:S06]  /*0040*/  S2R R3, SR_CTAID.X ;  /* 0x0000000000037919 */ /* 0x000eec0000002500 */
[----:B------:R-:W4:Y:S08]  /*0050*/  LDC.64 R20, c[0x0][0x218] ;  /* 0x00008600ff147b82 */ /* 0x000f300000000a00 */
[----:B------:R-:W5:Y:S08]  /*0060*/  LDC.64 R22, c[0x0][0x210] ;  /* 0x00008400ff167b82 */ /* 0x000f700000000a00 */
[----:B------:R-:W5:Y:S01]  /*0070*/  LDC.64 R32, c[0x0][0x230] ;  /* 0x00008c00ff207b82 */ /* 0x000f620000000a00 */
[----:B-1----:R-:W-:-:S04]  /*0080*/  SHF.L.U32 R0, R0, 0x2, RZ ;  /* 0x0000000200007819 */ /* 0x002fc800000006ff */
[----:B------:R-:W-:-:S04]  /*0090*/  LOP3.LUT R0, R0, 0x1fc, RZ, 0xc0, !PT ;  /* 0x000001fc00007812 */ /* 0x000fc800078ec0ff */
[----:B---3--:R-:W-:-:S05]  /*00a0*/  LEA R2, R3, R0, 0xa ;  /* 0x0000000003027211 */ /* 0x008fca00078e50ff */
[----:B------:R-:W-:-:S05]  /*00b0*/  IMAD.HI R0, R2, 0x2aaaaaab, RZ ;  /* 0x2aaaaaab02007827 */ /* 0x000fca00078e02ff */
[----:B------:R-:W-:-:S04]  /*00c0*/  SHF.R.U32.HI R3, RZ, 0x1f, R0 ;  /* 0x0000001fff037819 */ /* 0x000fc80000011600 */
[----:B------:R-:W-:-:S05]  /*00d0*/  LEA.HI R3, R0, R3, RZ, 0x1c ;  /* 0x0000000300037211 */ /* 0x000fca00078fe0ff */
[----:B------:R-:W-:-:S04]  /*00e0*/  IMAD R19, R3, -0x60, R2 ;  /* 0xffffffa003137824 */ /* 0x000fc800078e0202 */
[----:B--2---:R-:W-:-:S06]  /*00f0*/  IMAD.WIDE R12, R19, 0x4, R16 ;  /* 0x00000004130c7825 */ /* 0x004fcc00078e0210 */
[----:B------:R-:W2:Y:S01]  /*0100*/  LDG.E.EL.128 R12, desc[UR4][R12.64] ;  /* 0x000000040c0c7981 */ /* 0x000ea2000c2e1d00 */
[----:B------:R-:W-:Y:S01]  /*0110*/  IADD3 R3, R2, 0x200, RZ ;  /* 0x0000020002037810 */ /* 0x000fe20007ffe0ff */
[----:B----4-:R-:W-:-:S04]  /*0120*/  IMAD.WIDE R8, R19, 0x4, R20 ;  /* 0x0000000413087825 */ /* 0x010fc800078e0214 */
[----:B------:R-:W-:Y:S02]  /*0130*/  IMAD.HI R0, R3, 0x2aaaaaab, RZ ;  /* 0x2aaaaaab03007827 */ /* 0x000fe400078e02ff */
[----:B------:R-:W3:Y:S02]  /*0140*/  LDG.E.EL.128 R8, desc[UR4][R8.64] ;  /* 0x0000000408087981 */ /* 0x000ee4000c2e1d00 */
[----:B-----5:R-:W-:Y:S01]  /*0150*/  IMAD.WIDE R22, R2, 0x4, R22 ;  /* 0x0000000402167825 */ /* 0x020fe200078e0216 */
[----:B------:R-:W-:-:S04]  /*0160*/  SHF.R.U32.HI R25, RZ, 0x1f, R0 ;  /* 0x0000001fff197819 */ /* 0x000fc80000011600 */
[----:B------:R-:W3:Y:S01]  /*0170*/  LDG.E.128 R4, desc[UR4][R22.64] ;  /* 0x0000000416047981 */ /* 0x000ee2000c1e1d00 */
[----:B------:R-:W-:-:S03]  /*0180*/  LEA.HI R0, R0, R25, RZ, 0x1c ;  /* 0x0000001900007211 */ /* 0x000fc600078fe0ff */
[----:B------:R1:W4:Y:S02]  /*0190*/  LDG.E.128 R28, desc[UR4][R22.64+0x800] ;  /* 0x00080004161c7981 */ /* 0x000324000c1e1d00 */
[----:B------:R-:W-:-:S04]  /*01a0*/  IMAD R3, R0, -0x60, R3 ;  /* 0xffffffa000037824 */ /* 0x000fc800078e0203 */
[----:B------:R-:W-:Y:S01]  /*01b0*/  IMAD.WIDE R24, R3, 0x4, R20 ;  /* 0x0000000403187825 */ /* 0x000fe200078e0214 */
[----:B-1----:R-:W1:Y:S05]  /*01c0*/  LDC.64 R22, c[0x0][0x228] ;  /* 0x00008a00ff167b82 */ /* 0x002e6a0000000a00 */
[----:B------:R-:W4:Y:S01]  /*01d0*/  LDG.E.EL.128 R24, desc[UR4][R24.64] ;  /* 0x0000000418187981 */ /* 0x000f22000c2e1d00 */
[----:B------:R-:W-:Y:S01]  /*01e0*/  HFMA2.MMA R0, -RZ, RZ, 1.625, 0 ;  /* 0x3e800000ff007435 */ /* 0x000fe200000001ff */
[----:B-1----:R-:W-:-:S04]  /*01f0*/  IMAD.WIDE R34, R19, 0x4, R22 ;  /* 0x0000000413227825 */ /* 0x002fc800078e0216 */
[----:B--2---:R-:W-:Y:S01]  /*0200*/  FADD R18, R12, 9.9999997473787516356e-06 ;  /* 0x3727c5ac0c127421 */ /* 0x004fe20000000000 */
[----:B------:R-:W-:-:S05]  /*0210*/  FADD R20, R13, 9.9999997473787516356e-06 ;  /* 0x3727c5ac0d147421 */ /* 0x000fca0000000000 */
[----:B------:R-:W1:Y:S01]  /*0220*/  MUFU.SQRT R18, R18 ;  /* 0x0000001200127308 */ /* 0x000e620000002000 */
[----:B------:R-:W-:-:S07]  /*0230*/  FADD R14, R14, 9.9999997473787516356e-06 ;  /* 0x3727c5ac0e0e7421 */ /* 0x000fce0000000000 */
[----:B------:R-:W2:Y:S01]  /*0240*/  MUFU.SQRT R20, R20 ;  /* 0x0000001400147308 */ /* 0x000ea20000002000 */
[----:B------:R-:W-:-:S07]  /*0250*/  FADD R15, R15, 9.9999997473787516356e-06 ;  /* 0x3727c5ac0f0f7421 */ /* 0x000fce0000000000 */
[----:B------:R-:W5:Y:S01]  /*0260*/  MUFU.SQRT R12, R14 ;  /* 0x0000000e000c7308 */ /* 0x000f620000002000 */
[----:B-1----:R-:W-:-:S07]  /*0270*/  FSETP.GT.AND P6, PT, R18, 8.50705917302346158658e+37, PT ;  /* 0x7e8000001200780b */ /* 0x002fce0003fc4000 */
[----:B------:R-:W1:Y:S01]  /*0280*/  MUFU.SQRT R13, R15 ;  /* 0x0000000f000d7308 */ /* 0x000e620000002000 */
[----:B--2---:R-:W-:Y:S02]  /*0290*/  FSETP.GT.AND P5, PT, R20, 8.50705917302346158658e+37, PT ;  /* 0x7e8000001400780b */ /* 0x004fe40003fa4000 */
[----:B------:R-:W-:Y:S02]  /*02a0*/  FSETP.GEU.AND P4, PT, R18, 1.175494350822287508e-38, PT ;  /* 0x008000001200780b */ /* 0x000fe40003f8e000 */
[----:B------:R-:W-:Y:S02]  /*02b0*/  FSETP.GEU.AND P3, PT, R20, 1.175494350822287508e-38, PT ;  /* 0x008000001400780b */ /* 0x000fe40003f6e000 */
[----:B-----5:R-:W-:Y:S01]  /*02c0*/  FSETP.GT.AND P2, PT, R12, 8.50705917302346158658e+37, PT ;  /* 0x7e8000000c00780b */ /* 0x020fe20003f44000 */
[----:B------:R-:W-:Y:S01]  /*02d0*/  @P6 FMUL R18, R18, 0.25 ;  /* 0x3e80000012126820 */ /* 0x000fe20000400000 */
[----:B---3--:R-:W-:Y:S01]  /*02e0*/  FADD R4, R4, -R8 ;  /* 0x8000000804047221 */ /* 0x008fe20000000000 */
[----:B------:R-:W-:-:S02]  /*02f0*/  FSETP.GEU.AND P0, PT, R12, 1.175494350822287508e-38, PT ;  /* 0x008000000c00780b */ /* 0x000fc40003f0e000 */
[----:B------:R-:W-:Y:S02]  /*0300*/  FSEL R8, R0, 1, P6 ;  /* 0x3f80000000087808 */ /* 0x000fe40003000000 */
[----:B------:R-:W-:Y:S01]  /*0310*/  @P5 FMUL R20, R20, 0.25 ;  /* 0x3e80000014145820 */ /* 0x000fe20000400000 */
[C---:B-1----:R-:W-:Y:S01]  /*0320*/  FSETP.GT.AND P1, PT, R13.reuse, 8.50705917302346158658e+37, PT ;  /* 0x7e8000000d00780b */ /* 0x042fe20003f24000 */
[----:B------:R-:W-:Y:S01]  /*0330*/  @!P4 FMUL R18, R18, 16777216 ;  /* 0x4b8000001212c820 */ /* 0x000fe20000400000 */
[----:B------:R-:W-:Y:S01]  /*0340*/  FSETP.GEU.AND P6, PT, R13, 1.175494350822287508e-38, PT ;  /* 0x008000000d00780b */ /* 0x000fe20003fce000 */
[----:B------:R-:W-:Y:S01]  /*0350*/  @!P3 FMUL R20, R20, 16777216 ;  /* 0x4b8000001414b820 */ /* 0x000fe20000400000 */
[----:B------:R-:W-:Y:S02]  /*0360*/  FADD R5, R5, -R9 ;  /* 0x8000000905057221 */ /* 0x000fe40000000000 */
[----:B------:R-:W1:Y:S01]  /*0370*/  MUFU.RCP R9, R18 ;  /* 0x0000001200097308 */ /* 0x000e620000001000 */
[----:B------:R-:W-:Y:S01]  /*0380*/  @P2 FMUL R12, R12, 0.25 ;  /* 0x3e8000000c0c2820 */ /* 0x000fe20000400000 */
[----:B------:R-:W-:-:S06]  /*0390*/  FADD R7, R7, -R11 ;  /* 0x8000000b07077221 */ /* 0x000fcc0000000000 */
[----:B------:R-:W2:Y:S01]  /*03a0*/  MUFU.RCP R20, R20 ;  /* 0x0000001400147308 */ /* 0x000ea20000001000 */
[----:B------:R-:W-:Y:S01]  /*03b0*/  @P1 FMUL R13, R13, 0.25 ;  /* 0x3e8000000d0d1820 */ /* 0x000fe20000400000 */
[----:B------:R-:W-:Y:S01]  /*03c0*/  @!P0 FMUL R12, R12, 16777216 ;  /* 0x4b8000000c0c8820 */ /* 0x000fe20000400000 */
[----:B------:R-:W-:Y:S01]  /*03d0*/  FSEL R11, R0, 1, P5 ;  /* 0x3f800000000b7808 */ /* 0x000fe20002800000 */
[----:B----4-:R-:W-:Y:S01]  /*03e0*/  FADD R29, R29, -R25 ;  /* 0x800000191d1d7221 */ /* 0x010fe20000000000 */
[----:B------:R-:W-:Y:S01]  /*03f0*/  @!P6 FMUL R13, R13, 16777216 ;  /* 0x4b8000000d0de820 */ /* 0x000fe20000400000 */
[----:B------:R-:W-:Y:S01]  /*0400*/  FADD R24, R28, -R24 ;  /* 0x800000181c187221 */ /* 0x000fe20000000000 */
[----:B------:R-:W-:Y:S01]  /*0410*/  @!P4 FMUL R8, R8, 16777216 ;  /* 0x4b8000000808c820 */ /* 0x000fe20000400000 */
[----:B------:R-:W3:Y:S01]  /*0420*/  MUFU.RCP R25, R12 ;  /* 0x0000000c00197308 */ /* 0x000ee20000001000 */
[----:B------:R-:W-:Y:S02]  /*0430*/  @!P3 FMUL R11, R11, 16777216 ;  /* 0x4b8000000b0bb820 */ /* 0x000fe40000400000 */
[----:B-1----:R-:W-:Y:S01]  /*0440*/  FMUL R9, R9, R8 ;  /* 0x0000000809097220 */ /* 0x002fe20000400000 */
[----:B------:R-:W-:-:S04]  /*0450*/  FSEL R8, R0, 1, P2 ;  /* 0x3f80000000087808 */ /* 0x000fc80001000000 */
[----:B------:R-:W1:Y:S01]  /*0460*/  MUFU.RCP R28, R13 ;  /* 0x0000000d001c7308 */ /* 0x000e620000001000 */
[----:B--2---:R-:W-:Y:S01]  /*0470*/  FMUL R18, R20, R11 ;  /* 0x0000000b14127220 */ /* 0x004fe20000400000 */
[----:B------:R-:W-:Y:S01]  /*0480*/  FSEL R11, R0, 1, P1 ;  /* 0x3f800000000b7808 */ /* 0x000fe20000800000 */
[----:B------:R-:W-:Y:S01]  /*0490*/  @!P0 FMUL R8, R8, 16777216 ;  /* 0x4b80000008088820 */ /* 0x000fe20000400000 */
[----:B------:R-:W-:-:S03]  /*04a0*/  FMUL R21, R9, R4 ;  /* 0x0000000409157220 */ /* 0x000fc60000400000 */
[----:B------:R-:W-:Y:S01]  /*04b0*/  @!P6 FMUL R11, R11, 16777216 ;  /* 0x4b8000000b0be820 */ /* 0x000fe20000400000 */
[----:B---3--:R-:W-:Y:S01]  /*04c0*/  FMUL R25, R25, R8 ;  /* 0x0000000819197220 */ /* 0x008fe20000400000 */
[----:B------:R-:W-:Y:S01]  /*04d0*/  FADD R6, R6, -R10 ;  /* 0x8000000a06067221 */ /* 0x000fe20000000000 */
[----:B0-----:R-:W-:-:S04]  /*04e0*/  IMAD.WIDE R8, R19, 0x4, R32 ;  /* 0x0000000413087825 */ /* 0x001fc800078e0220 */
[----:B------:R-:W-:Y:S01]  /*04f0*/  FMUL R18, R18, R5 ;  /* 0x0000000512127220 */ /* 0x000fe20000400000 */
[----:B-1----:R-:W-:Y:S01]  /*0500*/  FMUL R28, R28, R11 ;  /* 0x0000000b1c1c7220 */ /* 0x002fe20000400000 */
[----:B------:R-:W-:Y:S01]  /*0510*/  FMUL R25, R25, R6 ;  /* 0x0000000619197220 */ /* 0x000fe20000400000 */
[----:B------:R-:W2:Y:S02]  /*0520*/  LDG.E.EL.128 R8, desc[UR4][R8.64] ;  /* 0x0000000408087981 */ /* 0x000ea4000c2e1d00 */
[----:B------:R-:W-:Y:S02]  /*0530*/  FMUL R28, R28, R7 ;  /* 0x000000071c1c7220 */ /* 0x000fe40000400000 */
[----:B------:R-:W2:Y:S01]  /*0540*/  LDG.E.EL.128 R4, desc[UR4][R34.64] ;  /* 0x0000000422047981 */ /* 0x000ea2000c2e1d00 */
[----:B------:R-:W-:-:S06]  /*0550*/  IMAD.WIDE R12, R3, 0x4, R16 ;  /* 0x00000004030c7825 */ /* 0x000fcc00078e0210 */
[----:B------:R-:W3:Y:S01]  /*0560*/  LDG.E.EL.128 R12, desc[UR4][R12.64] ;  /* 0x000000040c0c7981 */ /* 0x000ee2000c2e1d00 */
[----:B------:R-:W-:-:S04]  /*0570*/  IMAD.WIDE R16, R3, 0x4, R22 ;  /* 0x0000000403107825 */ /* 0x000fc800078e0216 */
[----:B------:R-:W-:-:S04]  /*0580*/  IMAD.WIDE R22, R3, 0x4, R32 ;  /* 0x0000000403167825 */ /* 0x000fc800078e0220 */
[----:B--2---:R-:W-:Y:S01]  /*0590*/  FFMA R4, R4, R21, R8 ;  /* 0x0000001504047223 */ /* 0x004fe20000000008 */
[----:B------:R-:W-:Y:S01]  /*05a0*/  FFMA R5, R5, R18, R9 ;  /* 0x0000001205057223 */ /* 0x000fe20000000009 */
[----:B------:R-:W2:Y:S04]  /*05b0*/  LDG.E.EL.128 R20, desc[UR4][R22.64] ;  /* 0x0000000416147981 */ /* 0x000ea8000c2e1d00 */
[----:B------:R-:W2:Y:S01]  /*05c0*/  LDG.E.EL.128 R16, desc[UR4][R16.64] ;  /* 0x0000000410107981 */ /* 0x000ea2000c2e1d00 */
[----:B---3--:R-:W-:Y:S01]  /*05d0*/  FADD R3, R12, 9.9999997473787516356e-06 ;  /* 0x3727c5ac0c037421 */ /* 0x008fe20000000000 */
[----:B------:R-:W-:Y:S01]  /*05e0*/  FADD R14, R14, 9.9999997473787516356e-06 ;  /* 0x3727c5ac0e0e7421 */ /* 0x000fe20000000000 */
[----:B------:R-:W-:-:S04]  /*05f0*/  FADD R8, R13, 9.9999997473787516356e-06 ;  /* 0x3727c5ac0d087421 */ /* 0x000fc80000000000 */
[----:B------:R-:W0:Y:S01]  /*0600*/  MUFU.SQRT R3, R3 ;  /* 0x0000000300037308 */ /* 0x000e220000002000 */
[----:B------:R-:W-:Y:S01]  /*0610*/  FADD R15, R15, 9.9999997473787516356e-06 ;  /* 0x3727c5ac0f0f7421 */ /* 0x000fe20000000000 */
[----:B------:R-:W-:-:S06]  /*0620*/  FFMA R6, R6, R25, R10 ;  /* 0x0000001906067223 */ /* 0x000fcc000000000a */
[----:B------:R-:W1:Y:S08]  /*0630*/  MUFU.SQRT R9, R14 ;  /* 0x0000000e00097308 */ /* 0x000e700000002000 */
[----:B------:R-:W3:Y:S01]  /*0640*/  MUFU.SQRT R8, R8 ;  /* 0x0000000800087308 */ /* 0x000ee20000002000 */
[----:B0-----:R-:W-:-:S07]  /*0650*/  FSETP.GT.AND P6, PT, R3, 8.50705917302346158658e+37, PT ;  /* 0x7e8000000300780b */ /* 0x001fce0003fc4000 */
[----:B------:R-:W0:Y:S01]  /*0660*/  MUFU.SQRT R10, R15 ;  /* 0x0000000f000a7308 */ /* 0x000e220000002000 */
[C---:B-1----:R-:W-:Y:S02]  /*0670*/  FSETP.GT.AND P3, PT, R9.reuse, 8.50705917302346158658e+37, PT ;  /* 0x7e8000000900780b */ /* 0x042fe40003f64000 */
[----:B------:R-:W-:Y:S02]  /*0680*/  FSETP.GEU.AND P0, PT, R9, 1.175494350822287508e-38, PT ;  /* 0x008000000900780b */ /* 0x000fe40003f0e000 */
[C---:B---3--:R-:W-:Y:S01]  /*0690*/  FSETP.GT.AND P5, PT, R8.reuse, 8.50705917302346158658e+37, PT ;  /* 0x7e8000000800780b */ /* 0x048fe20003fa4000 */
[----:B------:R-:W-:Y:S01]  /*06a0*/  FFMA R7, R7, R28, R11 ;  /* 0x0000001c07077223 */ /* 0x000fe2000000000b */
[----:B------:R-:W-:Y:S02]  /*06b0*/  FSETP.GEU.AND P1, PT, R8, 1.175494350822287508e-38, PT ;  /* 0x008000000800780b */ /* 0x000fe40003f2e000 */
[C---:B------:R-:W-:Y:S01]  /*06c0*/  FSETP.GEU.AND P4, PT, R3.reuse, 1.175494350822287508e-38, PT ;  /* 0x008000000300780b */ /* 0x040fe20003f8e000 */
[----:B------:R-:W-:Y:S01]  /*06d0*/  @P6 FMUL R3, R3, 0.25 ;  /* 0x3e80000003036820 */ /* 0x000fe20000400000 */
[----:B0-----:R-:W-:-:S02]  /*06e0*/  FSETP.GT.AND P2, PT, R10, 8.50705917302346158658e+37, PT ;  /* 0x7e8000000a00780b */ /* 0x001fc40003f44000 */
[----:B------:R-:W-:Y:S02]  /*06f0*/  FSEL R11, R0, 1, P6 ;  /* 0x3f800000000b7808 */ /* 0x000fe40003000000 */
[----:B------:R-:W-:Y:S01]  /*0700*/  FSETP.GEU.AND P6, PT, R10, 1.175494350822287508e-38, PT ;  /* 0x008000000a00780b */ /* 0x000fe20003fce000 */
[----:B------:R-:W-:Y:S02]  /*0710*/  @P3 FMUL R9, R9, 0.25 ;  /* 0x3e80000009093820 */ /* 0x000fe40000400000 */
[----:B------:R-:W-:Y:S02]  /*0720*/  @P5 FMUL R8, R8, 0.25 ;  /* 0x3e80000008085820 */ /* 0x000fe40000400000 */
[----:B------:R-:W-:Y:S02]  /*0730*/  @!P0 FMUL R9, R9, 16777216 ;  /* 0x4b80000009098820 */ /* 0x000fe40000400000 */
[----:B------:R-:W-:Y:S02]  /*0740*/  @!P1 FMUL R8, R8, 16777216 ;  /* 0x4b80000008089820 */ /* 0x000fe40000400000 */
[----:B------:R-:W-:Y:S01]  /*0750*/  @P2 FMUL R10, R10, 0.25 ;  /* 0x3e8000000a0a2820 */ /* 0x000fe20000400000 */
[----:B------:R-:W-:Y:S01]  /*0760*/  @!P4 FMUL R3, R3, 16777216 ;  /* 0x4b8000000303c820 */ /* 0x000fe20000400000 */
[----:B------:R-:W0:Y:S02]  /*0770*/  MUFU.RCP R9, R9 ;  /* 0x0000000900097308 */ /* 0x000e240000001000 */
[----:B------:R-:W-:Y:S01]  /*0780*/  @!P6 FMUL R10, R10, 16777216 ;  /* 0x4b8000000a0ae820 */ /* 0x000fe20000400000 */
[----:B------:R-:W-:-:S05]  /*0790*/  FSEL R14, R0, 1, P3 ;  /* 0x3f800000000e7808 */ /* 0x000fca0001800000 */
[----:B------:R-:W1:Y:S01]  /*07a0*/  MUFU.RCP R8, R8 ;  /* 0x0000000800087308 */ /* 0x000e620000001000 */
[----:B------:R-:W-:-:S07]  /*07b0*/  @!P0 FMUL R14, R14, 16777216 ;  /* 0x4b8000000e0e8820 */ /* 0x000fce0000400000 */
[----:B------:R3:W4:Y:S01]  /*07c0*/  MUFU.RCP R12, R3 ;  /* 0x00000003000c7308 */ /* 0x0007220000001000 */
[----:B------:R-:W-:-:S07]  /*07d0*/  FSEL R13, R0, 1, P2 ;  /* 0x3f800000000d7808 */ /* 0x000fce0001000000 */
[----:B------:R-:W5:Y:S01]  /*07e0*/  MUFU.RCP R10, R10 ;  /* 0x0000000a000a7308 */ /* 0x000f620000001000 */
[----:B---3--:R-:W-:Y:S01]  /*07f0*/  FSEL R3, R0, 1, P5 ;  /* 0x3f80000000037808 */ /* 0x008fe20002800000 */
[----:B------:R-:W-:Y:S01]  /*0800*/  FADD R26, R30, -R26 ;  /* 0x8000001a1e1a7221 */ /* 0x000fe20000000000 */
[----:B0-----:R-:W-:Y:S01]  /*0810*/  FMUL R9, R9, R14 ;  /* 0x0000000e09097220 */ /* 0x001fe20000400000 */
[----:B------:R-:W-:Y:S01]  /*0820*/  @!P4 FMUL R11, R11, 16777216 ;  /* 0x4b8000000b0bc820 */ /* 0x000fe20000400000 */
[----:B------:R-:W-:Y:S01]  /*0830*/  FSETP.GTU.AND P3, PT, R7, RZ, PT ;  /* 0x000000ff0700720b */ /* 0x000fe20003f6c000 */
[----:B------:R-:W-:Y:S01]  /*0840*/  @!P1 FMUL R3, R3, 16777216 ;  /* 0x4b80000003039820 */ /* 0x000fe20000400000 */
[----:B------:R-:W-:Y:S01]  /*0850*/  @!P6 FMUL R13, R13, 16777216 ;  /* 0x4b8000000d0de820 */ /* 0x000fe20000400000 */
[----:B------:R-:W-:Y:S01]  /*0860*/  FMUL R9, R9, R26 ;  /* 0x0000001a09097220 */ /* 0x000fe20000400000 */
[----:B------:R-:W-:Y:S01]  /*0870*/  FSETP.GTU.AND P5, PT, R6, RZ, PT ;  /* 0x000000ff0600720b */ /* 0x000fe20003fac000 */
[----:B-1----:R-:W-:Y:S01]  /*0880*/  FMUL R8, R8, R3 ;  /* 0x0000000308087220 */ /* 0x002fe20000400000 */
[----:B----4-:R-:W-:Y:S01]  /*0890*/  FMUL R11, R12, R11 ;  /* 0x0000000b0c0b7220 */ /* 0x010fe20000400000 */
[----:B------:R-:W-:Y:S01]  /*08a0*/  FSEL R7, R7, RZ, P3 ;  /* 0x000000ff07077208 */ /* 0x000fe20001800000 */
[----:B------:R-:W-:Y:S01]  /*08b0*/  FADD R27, R31, -R27 ;  /* 0x8000001b1f1b7221 */ /* 0x000fe20000000000 */
[----:B------:R-:W-:Y:S01]  /*08c0*/  FMUL R8, R8, R29 ;  /* 0x0000001d08087220 */ /* 0x000fe20000400000 */
[----:B-----5:R-:W-:Y:S01]  /*08d0*/  FMUL R10, R10, R13 ;  /* 0x0000000d0a0a7220 */ /* 0x020fe20000400000 */
[----:B------:R-:W-:Y:S01]  /*08e0*/  FSEL R6, R6, RZ, P5 ;  /* 0x000000ff06067208 */ /* 0x000fe20002800000 */
[----:B------:R-:W-:Y:S01]  /*08f0*/  FMUL R11, R11, R24 ;  /* 0x000000180b0b7220 */ /* 0x000fe20000400000 */
[----:B------:R-:W-:Y:S01]  /*0900*/  FSETP.GTU.AND P0, PT, R5, RZ, PT ;  /* 0x000000ff0500720b */ /* 0x000fe20003f0c000 */
[----:B------:R-:W0:Y:S01]  /*0910*/  LDC.64 R12, c[0x0][0x238] ;  /* 0x00008e00ff0c7b82 */ /* 0x000e220000000a00 */
[----:B------:R-:W-:Y:S01]  /*0920*/  FSETP.GEU.AND P5, PT, R7, 6, PT ;  /* 0x40c000000700780b */ /* 0x000fe20003fae000 */
[----:B------:R-:W-:Y:S01]  /*0930*/  FMUL R10, R10, R27 ;  /* 0x0000001b0a0a7220 */ /* 0x000fe20000400000 */
[----:B------:R-:W-:-:S02]  /*0940*/  FSETP.GTU.AND P4, PT, R4, RZ, PT ;  /* 0x000000ff0400720b */ /* 0x000fc40003f8c000 */
[----:B------:R-:W-:Y:S02]  /*0950*/  FSEL R5, R5, RZ, P0 ;  /* 0x000000ff05057208 */ /* 0x000fe40000000000 */
[----:B------:R-:W-:Y:S02]  /*0960*/  FSETP.GEU.AND P0, PT, R6, 6, PT ;  /* 0x40c000000600780b */ /* 0x000fe40003f0e000 */
[----:B------:R-:W-:Y:S02]  /*0970*/  FSEL R4, R4, RZ, P4 ;  /* 0x000000ff04047208 */ /* 0x000fe40002000000 */
[----:B------:R-:W-:-:S04]  /*0980*/  FSETP.NAN.AND P4, PT, R7, R7, PT ;  /* 0x000000070700720b */ /* 0x000fc80003f88000 */
[----:B------:R-:W-:Y:S01]  /*0990*/  @P5 SEL R7, R7, 0x40c00000, P4 ;  /* 0x40c0000007075807 */ /* 0x000fe20002000000 */
[----:B0-----:R-:W-:-:S04]  /*09a0*/  IMAD.WIDE R2, R2, 0x4, R12 ;  /* 0x0000000402027825 */ /* 0x001fc800078e020c */
[----:B--2---:R-:W-:Y:S01]  /*09b0*/  FFMA R9, R18, R9, R22 ;  /* 0x0000000912097223 */ /* 0x004fe20000000016 */
[----:B------:R-:W-:Y:S01]  /*09c0*/  FFMA R8, R17, R8, R21 ;  /* 0x0000000811087223 */ /* 0x000fe20000000015 */
[----:B------:R-:W-:Y:S01]  /*09d0*/  FFMA R11, R16, R11, R20 ;  /* 0x0000000b100b7223 */ /* 0x000fe20000000014 */
[----:B------:R-:W-:Y:S02]  /*09e0*/  FFMA R19, R19, R10, R23 ;  /* 0x0000000a13137223 */ /* 0x000fe40000000017 */
[C---:B------:R-:W-:Y:S02]  /*09f0*/  FSETP.GTU.AND P1, PT, R9.reuse, RZ, PT ;  /* 0x000000ff0900720b */ /* 0x040fe40003f2c000 */
[----:B------:R-:W-:Y:S02]  /*0a00*/  FSETP.GTU.AND P2, PT, R8, RZ, PT ;  /* 0x000000ff0800720b */ /* 0x000fe40003f4c000 */
[----:B------:R-:W-:Y:S02]  /*0a10*/  FSEL R10, R9, RZ, P1 ;  /* 0x000000ff090a7208 */ /* 0x000fe40000800000 */
[----:B------:R-:W-:-:S02]  /*0a20*/  FSETP.GTU.AND P3, PT, R11, RZ, PT ;  /* 0x000000ff0b00720b */ /* 0x000fc40003f6c000 */
[----:B------:R-:W-:Y:S02]  /*0a30*/  FSETP.GEU.AND P1, PT, R5, 6, PT ;  /* 0x40c000000500780b */ /* 0x000fe40003f2e000 */
[----:B------:R-:W-:Y:S02]  /*0a40*/  FSETP.GTU.AND P6, PT, R19, RZ, PT ;  /* 0x000000ff1300720b */ /* 0x000fe40003fcc000 */
[----:B------:R-:W-:Y:S02]  /*0a50*/  FSEL R9, R8, RZ, P2 ;  /* 0x000000ff08097208 */ /* 0x000fe40001000000 */
[----:B------:R-:W-:Y:S02]  /*0a60*/  FSEL R8, R11, RZ, P3 ;  /* 0x000000ff0b087208 */ /* 0x000fe40001800000 */
[----:B------:R-:W-:Y:S02]  /*0a70*/  FSETP.NAN.AND P2, PT, R6, R6, PT ;  /* 0x000000060600720b */ /* 0x000fe40003f48000 */
[----:B------:R-:W-:-:S02]  /*0a80*/  FSETP.GEU.AND P3, PT, R4, 6, PT ;  /* 0x40c000000400780b */ /* 0x000fc40003f6e000 */
[----:B------:R-:W-:Y:S02]  /*0a90*/  FSETP.GEU.AND P5, PT, R10, 6, PT ;  /* 0x40c000000a00780b */ /* 0x000fe40003fae000 */
[----:B------:R-:W-:Y:S02]  /*0aa0*/  FSEL R11, R19, RZ, P6 ;  /* 0x000000ff130b7208 */ /* 0x000fe40003000000 */
[----:B------:R-:W-:Y:S02]  /*0ab0*/  FSETP.NAN.AND P6, PT, R5, R5, PT ;  /* 0x000000050500720b */ /* 0x000fe40003fc8000 */
[----:B------:R-:W-:Y:S02]  /*0ac0*/  @P0 SEL R6, R6, 0x40c00000, P2 ;  /* 0x40c0000006060807 */ /* 0x000fe40001000000 */
[----:B------:R-:W-:Y:S02]  /*0ad0*/  FSETP.GEU.AND P4, PT, R9, 6, PT ;  /* 0x40c000000900780b */ /* 0x000fe40003f8e000 */
[----:B------:R-:W-:-:S02]  /*0ae0*/  FSETP.GEU.AND P2, PT, R8, 6, PT ;  /* 0x40c000000800780b */ /* 0x000fc40003f4e000 */
[----:B------:R-:W-:Y:S02]  /*0af0*/  FSETP.GEU.AND P0, PT, R11, 6, PT ;  /* 0x40c000000b00780b */ /* 0x000fe40003f0e000 */
[----:B------:R-:W-:Y:S02]  /*0b00*/  @P1 SEL R5, R5, 0x40c00000, P6 ;  /* 0x40c0000005051807 */ /* 0x000fe40003000000 */
[----:B------:R-:W-:Y:S02]  /*0b10*/  FSETP.NAN.AND P6, PT, R4, R4, PT ;  /* 0x000000040400720b */ /* 0x000fe40003fc8000 */
[----:B------:R-:W-:Y:S02]  /*0b20*/  FSETP.NAN.AND P1, PT, R10, R10, PT ;  /* 0x0000000a0a00720b */ /* 0x000fe40003f28000 */
[----:B------:R-:W-:Y:S02]  /*0b30*/  @P3 SEL R4, R4, 0x40c00000, P6 ;  /* 0x40c0000004043807 */ /* 0x000fe40003000000 */
[----:B------:R-:W-:-:S02]  /*0b40*/  @P5 SEL R10, R10, 0x40c00000, P1 ;  /* 0x40c000000a0a5807 */ /* 0x000fc40000800000 */
[----:B------:R-:W-:Y:S02]  /*0b50*/  FSETP.NAN.AND P6, PT, R9, R9, PT ;  /* 0x000000090900720b */ /* 0x000fe40003fc8000 */
[C---:B------:R-:W-:Y:S02]  /*0b60*/  FSETP.NAN.AND P3, PT, R8.reuse, R8, PT ;  /* 0x000000080800720b */ /* 0x040fe40003f68000 */
[----:B------:R-:W-:Y:S02]  /*0b70*/  FSETP.NAN.AND P1, PT, R11, R11, PT ;  /* 0x0000000b0b00720b */ /* 0x000fe40003f28000 */
[----:B------:R-:W-:Y:S02]  /*0b80*/  @P4 SEL R9, R9, 0x40c00000, P6 ;  /* 0x40c0000009094807 */ /* 0x000fe40003000000 */
[----:B------:R-:W-:Y:S02]  /*0b90*/  @P2 SEL R8, R8, 0x40c00000, P3 ;  /* 0x40c0000008082807 */ /* 0x000fe40001800000 */
[----:B------:R-:W-:Y:S01]  /*0ba0*/  @P0 SEL R11, R11, 0x40c00000, P1 ;  /* 0x40c000000b0b0807 */ /* 0x000fe20000800000 */
[----:B------:R-:W-:Y:S04]  /*0bb0*/  STG.E.128 desc[UR4][R2.64], R4 ;  /* 0x0000000402007986 */ /* 0x000fe8000c101d04 */
[----:B------:R-:W-:Y:S01]  /*0bc0*/  STG.E.128 desc[UR4][R2.64+0x800], R8 ;  /* 0x0008000802007986 */ /* 0x000fe2000c101d04 */
[----:B------:R-:W-:Y:S05]  /*0bd0*/  EXIT ;  /* 0x000000000000794d */ /* 0x000fea0003800000 */
.L_x_0:
[----:B------:R-:W-:-:S00]  /*0be0*/  BRA `(.L_x_0) ;  /* 0xfffffffc00fc7947 */ /* 0x000fc0000383ffff */
[----:B------:R-:W-:-:S00]  /*0bf0*/  NOP ;  /* 0x0000000000007918 */ /* 0x000fc00000000000 */
        /* <DEDUP_REMOVED lines=8> */
.L_x_1:


//--------------------- .nv.global.init           --------------------------
	.section	.nv.global.init,"aw",@progbits
.nv.global.init:
	.type		_$_str,@object
	.size		_$_str,(_$_str_$_2 - _$_str)
_$_str:
        /*0000*/ 	.byte	0x5f, 0x5f, 0x43, 0x55, 0x44, 0x41, 0x5f, 0x46, 0x54, 0x5a, 0x00
	.type		_$_str_$_2,@object
	.size		_$_str_$_2,(.L_1 - _$_str_$_2)
_$_str_$_2:
        /*000b*/ 	.byte	0x5f, 0x5f, 0x43, 0x55, 0x44, 0x41, 0x5f, 0x50, 0x52, 0x45, 0x43, 0x5f, 0x53, 0x51, 0x52, 0x54
        /*001b*/ 	.byte	0x00
.L_1:


//--------------------- .nv.constant0.triton_poi_fused__native_batch_norm_legit_no_training_hardtanh_4 --------------------------
	.section	.nv.constant0.triton_poi_fused__native_batch_norm_legit_no_training_hardtanh_4,"a",@progbits
	.sectionflags	@""
	.align	4
.nv.constant0.triton_poi_fused__native_batch_norm_legit_no_training_hardtanh_4:
	.zero		580
